//
// Generated by NVIDIA NVVM Compiler
//
// Compiler Build ID: CL-36424714
// Cuda compilation tools, release 13.0, V13.0.88
// Based on NVVM 20.0.0
//

.version 9.0
.target sm_100
.address_size 64

	// .globl	_Z9addArraysPiS_S_
.extern .func  (.param .b32 func_retval0) vprintf
(
	.param .b64 vprintf_param_0,
	.param .b64 vprintf_param_1
)
;
.global .align 1 .b8 $str[16] = {73, 110, 115, 105, 100, 101, 32, 116, 104, 101, 32, 71, 80, 85, 10};

.visible .entry _Z9addArraysPiS_S_(
	.param .u64 .ptr .align 1 _Z9addArraysPiS_S__param_0,
	.param .u64 .ptr .align 1 _Z9addArraysPiS_S__param_1,
	.param .u64 .ptr .align 1 _Z9addArraysPiS_S__param_2
)
{
	.reg .pred 	%p<2>;
	.reg .b32 	%r<7>;
	.reg .b64 	%rd<13>;

	ld.param.u64 	%rd1, [_Z9addArraysPiS_S__param_0];
	ld.param.u64 	%rd2, [_Z9addArraysPiS_S__param_1];
	ld.param.u64 	%rd3, [_Z9addArraysPiS_S__param_2];
	mov.u32 	%r1, %tid.x;
	setp.gt.u32 	%p1, %r1, 4;
	@%p1 bra 	$L__BB0_2;
	cvta.to.global.u64 	%rd4, %rd1;
	cvta.to.global.u64 	%rd5, %rd2;
	cvta.to.global.u64 	%rd6, %rd3;
	mul.wide.u32 	%rd7, %r1, 4;
	add.s64 	%rd8, %rd4, %rd7;
	ld.global.u32 	%r2, [%rd8];
	add.s64 	%rd9, %rd5, %rd7;
	ld.global.u32 	%r3, [%rd9];
	add.s32 	%r4, %r3, %r2;
	add.s64 	%rd10, %rd6, %rd7;
	st.global.u32 	[%rd10], %r4;
$L__BB0_2:
	mov.u64 	%rd11, $str;
	cvta.global.u64 	%rd12, %rd11;
	{ // callseq 0, 0
	.param .b64 param0;
	st.param.b64 	[param0], %rd12;
	.param .b64 param1;
	st.param.b64 	[param1], 0;
	.param .b32 retval0;
	call.uni (retval0), 
	vprintf, 
	(
	param0, 
	param1
	);
	ld.param.b32 	%r5, [retval0];
	} // callseq 0
	ret;

}


// ===== COMPILED SASS (sm_100) =====

	.target	sm_100

	.elftype	@"ET_EXEC"


//--------------------- .note.nv.tkinfo           --------------------------
	.section	.note.nv.tkinfo,"",@"SHT_NOTE"
	.sectionflags	@"SHF_NOTE_NV_TKINFO"
	.tkinfo
        /*0018*/ 	.word	0x00000002
        /*0030*/ 	.string	""
        /*0030*/ 	.string	"ptxas"
        /*0030*/ 	.string	"Cuda compilation tools, release 13.0, V13.0.88"
        /*0030*/ 	.string	"Build cuda_13.0.r13.0/compiler.36424714_0"
        /*0030*/ 	.string	"-arch sm_100 -m 64 "



//--------------------- .note.nv.cuinfo           --------------------------
	.section	.note.nv.cuinfo,"",@"SHT_NOTE"
	.sectionflags	@"SHF_NOTE_NV_CUINFO"
        /*0018*/ 	.short	0x0002
        /*001a*/ 	.short	0x0064
        /*001c*/ 	.short	0x0082
	.zero		2


//--------------------- .nv.info                  --------------------------
	.section	.nv.info,"",@"SHT_CUDA_INFO"
	.align	4


	//----- nvinfo : EIATTR_REGCOUNT
	.align		4
        /*0000*/ 	.byte	0x04, 0x2f
        /*0002*/ 	.short	(.L_2 - .L_1)
	.align		4
.L_1:
        /*0004*/ 	.word	index@(_Z9addArraysPiS_S_)
        /*0008*/ 	.word	0x00000018


	//----- nvinfo : EIATTR_FRAME_SIZE
	.align		4
.L_2:
        /*000c*/ 	.byte	0x04, 0x11
        /*000e*/ 	.short	(.L_4 - .L_3)
	.align		4
.L_3:
        /*0010*/ 	.word	index@(_Z9addArraysPiS_S_)
        /*0014*/ 	.word	0x00000000


	//----- nvinfo : EIATTR_MIN_STACK_SIZE
	.align		4
.L_4:
        /*0018*/ 	.byte	0x04, 0x12
        /*001a*/ 	.short	(.L_6 - .L_5)
	.align		4
.L_5:
        /*001c*/ 	.word	index@(_Z9addArraysPiS_S_)
        /*0020*/ 	.word	0x00000000
.L_6:


//--------------------- .nv.compat                --------------------------
	.section	.nv.compat,"",@"SHT_CUDA_COMPAT_INFO"
	.align	4
        /*0000*/ 	.byte	0x02, 0x09, 0x00, 0x00, 0x02, 0x02, 0x01, 0x00, 0x02, 0x05, 0x05, 0x00, 0x03, 0x07, 0x01, 0x01
        /*0010*/ 	.byte	0x02, 0x03, 0x00, 0x00, 0x02, 0x06, 0x01, 0x00, 0x04, 0x0b, 0x08, 0x00, 0x09, 0x00, 0x00, 0x00
        /*0020*/ 	.byte	0x00, 0x00, 0x00, 0x00


//--------------------- .nv.info._Z9addArraysPiS_S_ --------------------------
	.section	.nv.info._Z9addArraysPiS_S_,"",@"SHT_CUDA_INFO"
	.sectionflags	@""
	.align	4


	//----- nvinfo : EIATTR_CUDA_API_VERSION
	.align		4
        /*0000*/ 	.byte	0x04, 0x37
        /*0002*/ 	.short	(.L_8 - .L_7)
.L_7:
        /*0004*/ 	.word	0x00000082


	//----- nvinfo : EIATTR_KPARAM_INFO
	.align		4
.L_8:
        /*0008*/ 	.byte	0x04, 0x17
        /*000a*/ 	.short	(.L_10 - .L_9)
.L_9:
        /*000c*/ 	.word	0x00000000
        /*0010*/ 	.short	0x0002
        /*0012*/ 	.short	0x0010
        /*0014*/ 	.byte	0x00, 0xf5, 0x21, 0x00


	//----- nvinfo : EIATTR_KPARAM_INFO
	.align		4
.L_10:
        /*0018*/ 	.byte	0x04, 0x17
        /*001a*/ 	.short	(.L_12 - .L_11)
.L_11:
        /*001c*/ 	.word	0x00000000
        /*0020*/ 	.short	0x0001
        /*0022*/ 	.short	0x0008
        /*0024*/ 	.byte	0x00, 0xf5, 0x21, 0x00


	//----- nvinfo : EIATTR_KPARAM_INFO
	.align		4
.L_12:
        /*0028*/ 	.byte	0x04, 0x17
        /*002a*/ 	.short	(.L_14 - .L_13)
.L_13:
        /*002c*/ 	.word	0x00000000
        /*0030*/ 	.short	0x0000
        /*0032*/ 	.short	0x0000
        /*0034*/ 	.byte	0x00, 0xf5, 0x21, 0x00


	//----- nvinfo : EIATTR_SPARSE_MMA_MASK
	.align		4
.L_14:
        /*0038*/ 	.byte	0x03, 0x50
        /*003a*/ 	.short	0x0000


	//----- nvinfo : EIATTR_MAXREG_COUNT
	.align		4
        /*003c*/ 	.byte	0x03, 0x1b
        /*003e*/ 	.short	0x00ff


	//----- nvinfo : EIATTR_EXTERNS
	.align		4
        /*0040*/ 	.byte	0x04, 0x0f
        /*0042*/ 	.short	(.L_16 - .L_15)


	//   ....[0]....
	.align		4
.L_15:
        /*0044*/ 	.word	index@(vprintf)


	//----- nvinfo : EIATTR_MERCURY_ISA_VERSION
	.align		4
.L_16:
        /*0048*/ 	.byte	0x03, 0x5f
        /*004a*/ 	.short	0x0101


	//----- nvinfo : EIATTR_VRC_CTA_INIT_COUNT
	.align		4
        /*004c*/ 	.byte	0x02, 0x4a
	.zero		1
	.zero		1


	//----- nvinfo : EIATTR_SYSCALL_OFFSETS
	.align		4
        /*0050*/ 	.byte	0x04, 0x46
        /*0052*/ 	.short	(.L_18 - .L_17)


	//   ....[0]....
.L_17:
        /*0054*/ 	.word	0x00000150


	//----- nvinfo : EIATTR_EXIT_INSTR_OFFSETS
	.align		4
.L_18:
        /*0058*/ 	.byte	0x04, 0x1c
        /*005a*/ 	.short	(.L_20 - .L_19)


	//   ....[0]....
.L_19:
        /*005c*/ 	.word	0x00000160


	//----- nvinfo : EIATTR_CBANK_PARAM_SIZE
	.align		4
.L_20:
        /*0060*/ 	.byte	0x03, 0x19
        /*0062*/ 	.short	0x0018


	//----- nvinfo : EIATTR_PARAM_CBANK
	.align		4
        /*0064*/ 	.byte	0x04, 0x0a
        /*0066*/ 	.short	(.L_22 - .L_21)
	.align		4
.L_21:
        /*0068*/ 	.word	index@(.nv.constant0._Z9addArraysPiS_S_)
        /*006c*/ 	.short	0x0380
        /*006e*/ 	.short	0x0018


	//----- nvinfo : EIATTR_SW_WAR
	.align		4
.L_22:
        /*0070*/ 	.byte	0x04, 0x36
        /*0072*/ 	.short	(.L_24 - .L_23)
.L_23:
        /*0074*/ 	.word	0x00000008
.L_24:


//--------------------- .nv.callgraph             --------------------------
	.section	.nv.callgraph,"",@"SHT_CUDA_CALLGRAPH"
	.align	4
	.sectionentsize	8
	.align		4
        /*0000*/ 	.word	0x00000000
	.align		4
        /*0004*/ 	.word	0xffffffff
	.align		4
        /*0008*/ 	.word	index@(_Z9addArraysPiS_S_)
	.align		4
        /*000c*/ 	.word	index@(vprintf)
	.align		4
        /*0010*/ 	.word	0x00000000
	.align		4
        /*0014*/ 	.word	0xfffffffe
	.align		4
        /*0018*/ 	.word	0x00000000
	.align		4
        /*001c*/ 	.word	0xfffffffd
	.align		4
        /*0020*/ 	.word	0x00000000
	.align		4
        /*0024*/ 	.word	0xfffffffc


//--------------------- .nv.constant4             --------------------------
	.section	.nv.constant4,"a",@progbits
	.align	8
	.align		8
.nv.constant4:
        /*0000*/ 	.dword	vprintf
	.align		8
        /*0008*/ 	.dword	$str


//--------------------- .text._Z9addArraysPiS_S_  --------------------------
	.section	.text._Z9addArraysPiS_S_,"ax",@progbits
	.align	128
        .global         _Z9addArraysPiS_S_
        .type           _Z9addArraysPiS_S_,@function
        .size           _Z9addArraysPiS_S_,(.L_x_2 - _Z9addArraysPiS_S_)
        .other          _Z9addArraysPiS_S_,@"STO_CUDA_ENTRY STV_DEFAULT"
_Z9addArraysPiS_S_:
.text._Z9addArraysPiS_S_:
[----:B------:R-:W0:Y:S01]  /*0000*/  LDC R1, c[0x0][0x37c] ;  /* 0x0000df00ff017b82 */ /* 0x000e220000000800 */
[----:B------:R-:W1:Y:S07]  /*0010*/  S2R R5, SR_TID.X ;  /* 0x0000000000057919 */ /* 0x000e6e0000002100 */
[----:B------:R-:W2:Y:S01]  /*0020*/  LDC.64 R8, c[0x0][0x388] ;  /* 0x0000e200ff087b82 */ /* 0x000ea20000000a00 */
[----:B------:R-:W3:Y:S07]  /*0030*/  LDCU.64 UR4, c[0x0][0x358] ;  /* 0x00006b00ff0477ac */ /* 0x000eee0008000a00 */
[----:B------:R-:W4:Y:S01]  /*0040*/  LDC.64 R2, c[0x0][0x380] ;  /* 0x0000e000ff027b82 */ /* 0x000f220000000a00 */
[----:B------:R-:W-:Y:S01]  /*0050*/  MOV R12, 0x0 ;  /* 0x00000000000c7802 */ /* 0x000fe20000000f00 */
[----:B------:R-:W5:Y:S01]  /*0060*/  LDCU.64 UR6, c[0x4][0x8] ;  /* 0x01000100ff0677ac */ /* 0x000f620008000a00 */
[----:B-1----:R-:W-:-:S13]  /*0070*/  ISETP.GT.U32.AND P0, PT, R5, 0x4, PT ;  /* 0x000000040500780c */ /* 0x002fda0003f04070 */
[C---:B--2---:R-:W-:Y:S01]  /*0080*/  @!P0 IMAD.WIDE.U32 R8, R5.reuse, 0x4, R8 ;  /* 0x0000000405088825 */ /* 0x044fe200078e0008 */
[----:B------:R-:W1:Y:S03]  /*0090*/  @!P0 LDC.64 R10, c[0x0][0x390] ;  /* 0x0000e400ff0a8b82 */ /* 0x000e660000000a00 */
[C---:B----4-:R-:W-:Y:S02]  /*00a0*/  @!P0 IMAD.WIDE.U32 R2, R5.reuse, 0x4, R2 ;  /* 0x0000000405028825 */ /* 0x050fe400078e0002 */
[----:B---3--:R-:W2:Y:S04]  /*00b0*/  @!P0 LDG.E R9, desc[UR4][R8.64] ;  /* 0x0000000408098981 */ /* 0x008ea8000c1e1900 */
[----:B------:R-:W2:Y:S01]  /*00c0*/  @!P0 LDG.E R0, desc[UR4][R2.64] ;  /* 0x0000000402008981 */ /* 0x000ea2000c1e1900 */
[----:B------:R-:W3:Y:S01]  /*00d0*/  LDC.64 R12, c[0x4][R12] ;  /* 0x010000000c0c7b82 */ /* 0x000ee20000000a00 */
[----:B-1----:R-:W-:Y:S01]  /*00e0*/  @!P0 IMAD.WIDE.U32 R10, R5, 0x4, R10 ;  /* 0x00000004050a8825 */ /* 0x002fe200078e000a */
[----:B-----5:R-:W-:-:S02]  /*00f0*/  MOV R4, UR6 ;  /* 0x0000000600047c02 */ /* 0x020fc40008000f00 */
[----:B------:R-:W-:Y:S01]  /*0100*/  CS2R R6, SRZ ;  /* 0x0000000000067805 */ /* 0x000fe2000001ff00 */
[----:B------:R-:W-:Y:S02]  /*0110*/  IMAD.U32 R5, RZ, RZ, UR7 ;  /* 0x00000007ff057e24 */ /* 0x000fe4000f8e00ff */
[----:B--2---:R-:W-:-:S05]  /*0120*/  @!P0 IMAD.IADD R0, R0, 0x1, R9 ;  /* 0x0000000100008824 */ /* 0x004fca00078e0209 */
[----:B0--3--:R1:W-:Y:S02]  /*0130*/  @!P0 STG.E desc[UR4][R10.64], R0 ;  /* 0x000000000a008986 */ /* 0x0093e4000c101904 */
[----:B------:R-:W-:-:S07]  /*0140*/  LEPC R20, `(.L_x_0) ;  /* 0x000000001014794e */ /* 0x000fce0000000000 */
[----:B-1----:R-:W-:Y:S05]  /*0150*/  CALL.ABS.NOINC R12 ;  /* 0x000000000c007343 */ /* 0x002fea0003c00000 */
.L_x_0:
[----:B------:R-:W-:Y:S05]  /*0160*/  EXIT ;  /* 0x000000000000794d */ /* 0x000fea0003800000 */
.L_x_1:
[----:B------:R-:W-:-:S00]  /*0170*/  BRA `(.L_x_1) ;  /* 0xfffffffc00fc7947 */ /* 0x000fc0000383ffff */
[----:B------:R-:W-:-:S00]  /*0180*/  NOP ;  /* 0x0000000000007918 */ /* 0x000fc00000000000 */
[----:B------:R-:W-:-:S00]  /*0190*/  NOP ;  /* 0x0000000000007918 */ /* 0x000fc00000000000 */
[----:B------:R-:W-:-:S00]  /*01a0*/  NOP ;  /* 0x0000000000007918 */ /* 0x000fc00000000000 */
[----:B------:R-:W-:-:S00]  /*01b0*/  NOP ;  /* 0x0000000000007918 */ /* 0x000fc00000000000 */
[----:B------:R-:W-:-:S00]  /*01c0*/  NOP ;  /* 0x0000000000007918 */ /* 0x000fc00000000000 */
[----:B------:R-:W-:-:S00]  /*01d0*/  NOP ;  /* 0x0000000000007918 */ /* 0x000fc00000000000 */
[----:B------:R-:W-:-:S00]  /*01e0*/  NOP ;  /* 0x0000000000007918 */ /* 0x000fc00000000000 */
[----:B------:R-:W-:-:S00]  /*01f0*/  NOP ;  /* 0x0000000000007918 */ /* 0x000fc00000000000 */
.L_x_2:


//--------------------- .nv.global.init           --------------------------
	.section	.nv.global.init,"aw",@progbits
.nv.global.init:
	.type		$str,@object
	.size		$str,(.L_0 - $str)
$str:
        /*0000*/ 	.byte	0x49, 0x6e, 0x73, 0x69, 0x64, 0x65, 0x20, 0x74, 0x68, 0x65, 0x20, 0x47, 0x50, 0x55, 0x0a, 0x00
.L_0:


//--------------------- .nv.shared.reserved.0     --------------------------
	.section	.nv.shared.reserved.0,"aw",@nobits
	.weak		__nv_reservedSMEM_offset_0_alias
	.size		__nv_reservedSMEM_offset_0_alias, 0, 64
	.other		__nv_reservedSMEM_offset_0_alias,@"STO_CUDA_RESERVED_SHARED STV_DEFAULT"
__nv_reservedSMEM_offset_0_alias:
	.zero		0
	.zero		64


//--------------------- .nv.constant0._Z9addArraysPiS_S_ --------------------------
	.section	.nv.constant0._Z9addArraysPiS_S_,"a",@progbits
	.sectionflags	@""
	.align	4
.nv.constant0._Z9addArraysPiS_S_:
	.zero		920


//--------------------- SYMBOLS --------------------------

	.type		.nv.reservedSmem.offset0,@object
	.size		.nv.reservedSmem.offset0,0x4
	.type		vprintf,@function
